	.headerflags	@"EF_CUDA_TEXMODE_UNIFIED EF_CUDA_64BIT_ADDRESS EF_CUDA_ACCELERATORS EF_CUDA_SM90 EF_CUDA_VIRTUAL_SM(EF_CUDA_SM90)"
	.elftype	@"ET_EXEC"


//--------------------- .nv.info                  --------------------------
	.section	.nv.info,"",@"SHT_CUDA_INFO"
	.align	4


	//----- nvinfo : EIATTR_REGCOUNT
	.align		4
        /*0000*/ 	.byte	0x04, 0x2f
        /*0002*/ 	.short	(.L_3 - .L_2)
	.align		4
.L_2:
        /*0004*/ 	.word	index@(triton_poi_fused__native_batch_norm_legit_no_training_relu_45)
        /*0008*/ 	.word	0x00000020


	//----- nvinfo : EIATTR_MIN_STACK_SIZE
	.align		4
.L_3:
        /*000c*/ 	.byte	0x04, 0x12
        /*000e*/ 	.short	(.L_5 - .L_4)
	.align		4
.L_4:
        /*0010*/ 	.word	index@(triton_poi_fused__native_batch_norm_legit_no_training_relu_45)
        /*0014*/ 	.word	0x00000000


	//----- nvinfo : EIATTR_FRAME_SIZE
	.align		4
.L_5:
        /*0018*/ 	.byte	0x04, 0x11
        /*001a*/ 	.short	(.L_7 - .L_6)
	.align		4
.L_6:
        /*001c*/ 	.word	index@(triton_poi_fused__native_batch_norm_legit_no_training_relu_45)
        /*0020*/ 	.word	0x00000000


	//----- nvinfo : EIATTR_MIN_STACK_SIZE
	.align		4
.L_7:
        /*0024*/ 	.byte	0x04, 0x12
        /*0026*/ 	.short	(.L_9 - .L_8)
	.align		4
.L_8:
        /*0028*/ 	.word	index@(triton_poi_fused__native_batch_norm_legit_no_training_relu_45)
        /*002c*/ 	.word	0x00000000
.L_9:


//--------------------- .nv.info.triton_poi_fused__native_batch_norm_legit_no_training_relu_45 --------------------------
	.section	.nv.info.triton_poi_fused__native_batch_norm_legit_no_training_relu_45,"",@"SHT_CUDA_INFO"
	.sectionflags	@""
	.align	4


	//----- nvinfo : EIATTR_CUDA_API_VERSION
	.align		4
        /*0000*/ 	.byte	0x04, 0x37
        /*0002*/ 	.short	(.L_11 - .L_10)
.L_10:
        /*0004*/ 	.word	0x0000007c


	//----- nvinfo : EIATTR_KPARAM_INFO
	.align		4
.L_11:
        /*0008*/ 	.byte	0x04, 0x17
        /*000a*/ 	.short	(.L_13 - .L_12)
.L_12:
        /*000c*/ 	.word	0x00000000
        /*0010*/ 	.short	0x0007
        /*0012*/ 	.short	0x0034
        /*0014*/ 	.byte	0x00, 0xf0, 0x11, 0x00


	//----- nvinfo : EIATTR_KPARAM_INFO
	.align		4
.L_13:
        /*0018*/ 	.byte	0x04, 0x17
        /*001a*/ 	.short	(.L_15 - .L_14)
.L_14:
        /*001c*/ 	.word	0x00000000
        /*0020*/ 	.short	0x0006
        /*0022*/ 	.short	0x0030
        /*0024*/ 	.byte	0x00, 0xf0, 0x11, 0x00


	//----- nvinfo : EIATTR_KPARAM_INFO
	.align		4
.L_15:
        /*0028*/ 	.byte	0x04, 0x17
        /*002a*/ 	.short	(.L_17 - .L_16)
.L_16:
        /*002c*/ 	.word	0x00000000
        /*0030*/ 	.short	0x0005
        /*0032*/ 	.short	0x0028
        /*0034*/ 	.byte	0x00, 0xf4, 0x21, 0x00


	//----- nvinfo : EIATTR_KPARAM_INFO
	.align		4
.L_17:
        /*0038*/ 	.byte	0x04, 0x17
        /*003a*/ 	.short	(.L_19 - .L_18)
.L_18:
        /*003c*/ 	.word	0x00000000
        /*0040*/ 	.short	0x0004
        /*0042*/ 	.short	0x0020
        /*0044*/ 	.byte	0x00, 0xf4, 0x21, 0x00


	//----- nvinfo : EIATTR_KPARAM_INFO
	.align		4
.L_19:
        /*0048*/ 	.byte	0x04, 0x17
        /*004a*/ 	.short	(.L_21 - .L_20)
.L_20:
        /*004c*/ 	.word	0x00000000
        /*0050*/ 	.short	0x0003
        /*0052*/ 	.short	0x0018
        /*0054*/ 	.byte	0x00, 0xf4, 0x21, 0x00


	//----- nvinfo : EIATTR_KPARAM_INFO
	.align		4
.L_21:
        /*0058*/ 	.byte	0x04, 0x17
        /*005a*/ 	.short	(.L_23 - .L_22)
.L_22:
        /*005c*/ 	.word	0x00000000
        /*0060*/ 	.short	0x0002
        /*0062*/ 	.short	0x0010
        /*0064*/ 	.byte	0x00, 0xf4, 0x21, 0x00


	//----- nvinfo : EIATTR_KPARAM_INFO
	.align		4
.L_23:
        /*0068*/ 	.byte	0x04, 0x17
        /*006a*/ 	.short	(.L_25 - .L_24)
.L_24:
        /*006c*/ 	.word	0x00000000
        /*0070*/ 	.short	0x0001
        /*0072*/ 	.short	0x0008
        /*0074*/ 	.byte	0x00, 0xf4, 0x21, 0x00


	//----- nvinfo : EIATTR_KPARAM_INFO
	.align		4
.L_25:
        /*0078*/ 	.byte	0x04, 0x17
        /*007a*/ 	.short	(.L_27 - .L_26)
.L_26:
        /*007c*/ 	.word	0x00000000
        /*0080*/ 	.short	0x0000
        /*0082*/ 	.short	0x0000
        /*0084*/ 	.byte	0x00, 0xf4, 0x21, 0x00


	//----- nvinfo : EIATTR_SPARSE_MMA_MASK
	.align		4
.L_27:
        /*0088*/ 	.byte	0x03, 0x50
        /*008a*/ 	.short	0x0000


	//----- nvinfo : EIATTR_MAXREG_COUNT
	.align		4
        /*008c*/ 	.byte	0x03, 0x1b
        /*008e*/ 	.short	0x00ff


	//----- nvinfo : EIATTR_EXIT_INSTR_OFFSETS
	.align		4
        /*0090*/ 	.byte	0x04, 0x1c
        /*0092*/ 	.short	(.L_29 - .L_28)


	//   ....[0]....
.L_28:
        /*0094*/ 	.word	0x00000ba0


	//   ....[1]....
        /*0098*/ 	.word	0x00000c20


	//----- nvinfo : EIATTR_REQNTID
	.align		4
.L_29:
        /*009c*/ 	.byte	0x04, 0x10
        /*009e*/ 	.short	(.L_31 - .L_30)
.L_30:
        /*00a0*/ 	.word	0x00000080
        /*00a4*/ 	.word	0x00000001
        /*00a8*/ 	.word	0x00000001


	//----- nvinfo : EIATTR_CBANK_PARAM_SIZE
	.align		4
.L_31:
        /*00ac*/ 	.byte	0x03, 0x19
        /*00ae*/ 	.short	0x0038


	//----- nvinfo : EIATTR_PARAM_CBANK
	.align		4
        /*00b0*/ 	.byte	0x04, 0x0a
        /*00b2*/ 	.short	(.L_33 - .L_32)
	.align		4
.L_32:
        /*00b4*/ 	.word	index@(.nv.constant0.triton_poi_fused__native_batch_norm_legit_no_training_relu_45)
        /*00b8*/ 	.short	0x0210
        /*00ba*/ 	.short	0x0038


	//----- nvinfo : EIATTR_SW_WAR
	.align		4
.L_33:
        /*00bc*/ 	.byte	0x04, 0x36
        /*00be*/ 	.short	(.L_35 - .L_34)
.L_34:
        /*00c0*/ 	.word	0x00000008
.L_35:


//--------------------- .nv.callgraph             --------------------------
	.section	.nv.callgraph,"",@"SHT_CUDA_CALLGRAPH"
	.align	4
	.sectionentsize	8
	.align		4
        /*0000*/ 	.word	0x00000000
	.align		4
        /*0004*/ 	.word	0xffffffff
	.align		4
        /*0008*/ 	.word	0x00000000
	.align		4
        /*000c*/ 	.word	0xfffffffe
	.align		4
        /*0010*/ 	.word	0x00000000
	.align		4
        /*0014*/ 	.word	0xfffffffd
	.align		4
        /*0018*/ 	.word	0x00000000
	.align		4
        /*001c*/ 	.word	0xfffffffc


//--------------------- .nv.constant4             --------------------------
	.section	.nv.constant4,"a",@progbits
	.align	8
	.align		8
.nv.constant4:
        /*0000*/ 	.dword	_$_str
	.align		8
        /*0008*/ 	.dword	_$_str_$_2


//--------------------- .text.triton_poi_fused__native_batch_norm_legit_no_training_relu_45 --------------------------
	.section	.text.triton_poi_fused__native_batch_norm_legit_no_training_relu_45,"ax",@progbits
	.sectionflags	@"SHF_BARRIERS=1"
	.align	128
        .global         triton_poi_fused__native_batch_norm_legit_no_training_relu_45
        .type           triton_poi_fused__native_batch_norm_legit_no_training_relu_45,@function
        .size           triton_poi_fused__native_batch_norm_legit_no_training_relu_45,(.L_x_1 - triton_poi_fused__native_batch_norm_legit_no_training_relu_45)
        .other          triton_poi_fused__native_batch_norm_legit_no_training_relu_45,@"STO_CUDA_ENTRY STV_DEFAULT"
triton_poi_fused__native_batch_norm_legit_no_training_relu_45:
.text.triton_poi_fused__native_batch_norm_legit_no_training_relu_45:
[----:B------:R-:W0:Y:S01]  /*0000*/  LDC R1, c[0x0][0x28] ;  /* 0x00000a00ff017b82 */ /* 0x000e220000000800 */
[----:B------:R-:W1:Y:S07]  /*0010*/  S2R R2, SR_CTAID.Y ;  /* 0x0000000000027919 */ /* 0x000e6e0000002600 */
[----:B------:R-:W2:Y:S01]  /*0020*/  LDC.64 R8, c[0x0][0x220] ;  /* 0x00008800ff087b82 */ /* 0x000ea20000000a00 */
[----:B------:R-:W-:Y:S01]  /*0030*/  CS2R R6, SRZ ;  /* 0x0000000000067805 */ /* 0x000fe2000001ff00 */
[----:B------:R-:W-:Y:S01]  /*0040*/  ULDC.64 UR6, c[0x0][0x208] ;  /* 0x0000820000067ab9 */ /* 0x000fe20000000a00 */
[----:B------:R-:W3:Y:S01]  /*0050*/  S2R R0, SR_TID.X ;  /* 0x0000000000007919 */ /* 0x000ee20000002100 */
[----:B------:R-:W4:Y:S04]  /*0060*/  S2R R10, SR_CTAID.X ;  /* 0x00000000000a7919 */ /* 0x000f280000002500 */
[----:B------:R-:W5:Y:S08]  /*0070*/  LDC.64 R24, c[0x0][0x210] ;  /* 0x00008400ff187b82 */ /* 0x000f700000000a00 */
[----:B------:R-:W4:Y:S01]  /*0080*/  LDC.64 R26, c[0x0][0x218] ;  /* 0x00008600ff1a7b82 */ /* 0x000f220000000a00 */
[----:B-1----:R-:W-:-:S02]  /*0090*/  IMAD.SHL.U32 R2, R2, 0x40, RZ ;  /* 0x0000004002027824 */ /* 0x002fc400078e00ff */
[----:B---3--:R-:W-:-:S05]  /*00a0*/  IMAD.SHL.U32 R20, R0, 0x4, RZ ;  /* 0x0000000400147824 */ /* 0x008fca00078e00ff */
[----:B------:R-:W-:-:S04]  /*00b0*/  LOP3.LUT R21, R2, 0x3c, R20, 0xf8, !PT ;  /* 0x0000003c02157812 */ /* 0x000fc800078ef814 */
[C---:B------:R-:W-:Y:S01]  /*00c0*/  ISETP.GE.AND P0, PT, R21.reuse, 0x680, PT ;  /* 0x000006801500780c */ /* 0x040fe20003f06270 */
[----:B------:R-:W-:-:S05]  /*00d0*/  IMAD.HI R3, R21, 0x4ec4ec4f, RZ ;  /* 0x4ec4ec4f15037827 */ /* 0x000fca00078e02ff */
[----:B------:R-:W-:-:S04]  /*00e0*/  SHF.R.U32.HI R4, RZ, 0x1f, R3 ;  /* 0x0000001fff047819 */ /* 0x000fc80000011603 */
[----:B------:R-:W-:Y:S02]  /*00f0*/  LEA.HI.SX32 R12, R3, R4, 0x19 ;  /* 0x00000004030c7211 */ /* 0x000fe400078fcaff */
[----:B------:R-:W-:-:S03]  /*0100*/  CS2R R4, SRZ ;  /* 0x0000000000047805 */ /* 0x000fc6000001ff00 */
[----:B------:R-:W-:-:S04]  /*0110*/  IMAD R21, R12, -0x1a0, R21 ;  /* 0xfffffe600c157824 */ /* 0x000fc800078e0215 */
[----:B--2---:R-:W-:-:S05]  /*0120*/  IMAD.WIDE R8, R21, 0x4, R8 ;  /* 0x0000000415087825 */ /* 0x004fca00078e0208 */
[----:B------:R1:W2:Y:S01]  /*0130*/  @!P0 LDG.E.EL.128 R4, desc[UR6][R8.64] ;  /* 0x0000000608048981 */ /* 0x0002a2000c2e1d00 */
[----:B------:R-:W-:Y:S01]  /*0140*/  SHF.R.U32.HI R11, RZ, 0x4, R0 ;  /* 0x00000004ff0b7819 */ /* 0x000fe20000011600 */
[----:B----4-:R-:W-:Y:S01]  /*0150*/  IMAD.SHL.U32 R3, R10, 0x10, RZ ;  /* 0x000000100a037824 */ /* 0x010fe200078e00ff */
[----:B------:R-:W-:Y:S01]  /*0160*/  CS2R R14, SRZ ;  /* 0x00000000000e7805 */ /* 0x000fe2000001ff00 */
[----:B------:R-:W-:Y:S01]  /*0170*/  IMAD R13, R12, 0x1a00, R21 ;  /* 0x00001a000c0d7824 */ /* 0x000fe200078e0215 */
[----:B------:R-:W-:Y:S02]  /*0180*/  SGXT.U32 R10, R11, 0x3 ;  /* 0x000000030b0a781a */ /* 0x000fe40000000000 */
[----:B------:R-:W-:Y:S01]  /*0190*/  CS2R R18, SRZ ;  /* 0x0000000000127805 */ /* 0x000fe2000001ff00 */
[----:B0-----:R-:W-:Y:S01]  /*01a0*/  IMAD.WIDE R26, R21, 0x4, R26 ;  /* 0x00000004151a7825 */ /* 0x001fe200078e021a */
[----:B------:R-:W-:Y:S02]  /*01b0*/  LOP3.LUT R11, R3, 0x8, R10, 0xfe, !PT ;  /* 0x00000008030b7812 */ /* 0x000fe400078efe0a */
[----:B-1----:R-:W-:-:S02]  /*01c0*/  CS2R R8, SRZ ;  /* 0x0000000000087805 */ /* 0x002fc4000001ff00 */
[----:B------:R-:W-:Y:S02]  /*01d0*/  LOP3.LUT R10, R3, R10, RZ, 0xfc, !PT ;  /* 0x0000000a030a7212 */ /* 0x000fe400078efcff */
[----:B------:R-:W-:Y:S02]  /*01e0*/  ISETP.LT.AND P2, PT, R11, 0x10, !P0 ;  /* 0x000000100b00780c */ /* 0x000fe40004741270 */
[C---:B------:R-:W-:Y:S01]  /*01f0*/  ISETP.LT.AND P1, PT, R10.reuse, 0x10, !P0 ;  /* 0x000000100a00780c */ /* 0x040fe20004721270 */
[----:B------:R-:W-:Y:S01]  /*0200*/  IMAD R23, R10, 0x1a0, R13 ;  /* 0x000001a00a177824 */ /* 0x000fe200078e020d */
[----:B------:R-:W-:Y:S02]  /*0210*/  CS2R R10, SRZ ;  /* 0x00000000000a7805 */ /* 0x000fe4000001ff00 */
[----:B------:R-:W-:Y:S01]  /*0220*/  CS2R R12, SRZ ;  /* 0x00000000000c7805 */ /* 0x000fe2000001ff00 */
[C---:B------:R-:W-:Y:S02]  /*0230*/  VIADD R17, R23.reuse, 0xd00 ;  /* 0x00000d0017117836 */ /* 0x040fe40000000000 */
[----:B-----5:R-:W-:-:S03]  /*0240*/  IMAD.WIDE R22, R23, 0x4, R24 ;  /* 0x0000000417167825 */ /* 0x020fc600078e0218 */
[----:B------:R0:W3:Y:S01]  /*0250*/  @!P0 LDG.E.EL.128 R12, desc[UR6][R26.64] ;  /* 0x000000061a0c8981 */ /* 0x0000e2000c2e1d00 */
[----:B------:R-:W-:Y:S01]  /*0260*/  IMAD.WIDE R24, R17, 0x4, R24 ;  /* 0x0000000411187825 */ /* 0x000fe200078e0218 */
[----:B------:R-:W-:Y:S02]  /*0270*/  CS2R R16, SRZ ;  /* 0x0000000000107805 */ /* 0x000fe4000001ff00 */
[----:B------:R1:W3:Y:S04]  /*0280*/  @P1 LDG.E.EL.128 R8, desc[UR6][R22.64] ;  /* 0x0000000616081981 */ /* 0x0002e8000c2e1d00 */
[----:B------:R-:W4:Y:S01]  /*0290*/  @P2 LDG.E.EL.128 R16, desc[UR6][R24.64] ;  /* 0x0000000618102981 */ /* 0x000f22000c2e1d00 */
[----:B0-----:R-:W0:Y:S01]  /*02a0*/  LDC.64 R26, c[0x0][0x228] ;  /* 0x00008a00ff1a7b82 */ /* 0x001e220000000a00 */
[----:B--2---:R-:W-:-:S06]  /*02b0*/  FADD R4, R4, 9.9999997473787516356e-06 ;  /* 0x3727c5ac04047421 */ /* 0x004fcc0000000000 */
[----:B------:R-:W2:Y:S01]  /*02c0*/  MUFU.SQRT R4, R4 ;  /* 0x0000000400047308 */ /* 0x000ea20000002000 */
[----:B------:R-:W-:Y:S01]  /*02d0*/  FADD R7, R7, 9.9999997473787516356e-06 ;  /* 0x3727c5ac07077421 */ /* 0x000fe20000000000 */
[----:B------:R-:W-:Y:S01]  /*02e0*/  FADD R5, R5, 9.9999997473787516356e-06 ;  /* 0x3727c5ac05057421 */ /* 0x000fe20000000000 */
[----:B-1----:R-:W-:-:S05]  /*02f0*/  FADD R22, R6, 9.9999997473787516356e-06 ;  /* 0x3727c5ac06167421 */ /* 0x002fca0000000000 */
[----:B------:R-:W1:Y:S01]  /*0300*/  MUFU.SQRT R23, R7 ;  /* 0x0000000700177308 */ /* 0x000e620000002000 */
[----:B--2---:R-:W-:-:S07]  /*0310*/  FSETP.GT.AND P6, PT, R4, 8.50705917302346158658e+37, PT ;  /* 0x7e8000000400780b */ /* 0x004fce0003fc4000 */
[----:B------:R2:W5:Y:S01]  /*0320*/  MUFU.SQRT R28, R5 ;  /* 0x00000005001c7308 */ /* 0x0005620000002000 */
[----:B------:R-:W-:Y:S01]  /*0330*/  FSETP.GEU.AND P1, PT, R4, 1.175494350822287508e-38, PT ;  /* 0x008000000400780b */ /* 0x000fe20003f2e000 */
[----:B------:R-:W-:-:S06]  /*0340*/  IMAD.MOV.U32 R6, RZ, RZ, 0x3e800000 ;  /* 0x3e800000ff067424 */ /* 0x000fcc00078e00ff */
[----:B------:R-:W0:Y:S01]  /*0350*/  MUFU.SQRT R29, R22 ;  /* 0x00000016001d7308 */ /* 0x000e220000002000 */
[----:B--2---:R-:W-:Y:S01]  /*0360*/  FSEL R5, R6, 1, P6 ;  /* 0x3f80000006057808 */ /* 0x004fe20003000000 */
[----:B------:R-:W-:Y:S01]  /*0370*/  @P6 FMUL R4, R4, 0.25 ;  /* 0x3e80000004046820 */ /* 0x000fe20000400000 */
[----:B-1----:R-:W-:-:S03]  /*0380*/  FSETP.GT.AND P6, PT, R23, 8.50705917302346158658e+37, PT ;  /* 0x7e8000001700780b */ /* 0x002fc60003fc4000 */
[----:B------:R-:W-:Y:S01]  /*0390*/  @!P1 FMUL R5, R5, 16777216 ;  /* 0x4b80000005059820 */ /* 0x000fe20000400000 */
[----:B-----5:R-:W-:Y:S01]  /*03a0*/  FSETP.GT.AND P2, PT, R28, 8.50705917302346158658e+37, PT ;  /* 0x7e8000001c00780b */ /* 0x020fe20003f44000 */
[----:B------:R-:W-:Y:S01]  /*03b0*/  @!P1 FMUL R4, R4, 16777216 ;  /* 0x4b80000004049820 */ /* 0x000fe20000400000 */
[----:B------:R-:W-:Y:S02]  /*03c0*/  FSETP.GEU.AND P1, PT, R23, 1.175494350822287508e-38, PT ;  /* 0x008000001700780b */ /* 0x000fe40003f2e000 */
[----:B------:R-:W-:Y:S02]  /*03d0*/  FSETP.GEU.AND P3, PT, R28, 1.175494350822287508e-38, PT ;  /* 0x008000001c00780b */ /* 0x000fe40003f6e000 */
[C---:B0-----:R-:W-:Y:S02]  /*03e0*/  FSETP.GT.AND P4, PT, R29.reuse, 8.50705917302346158658e+37, PT ;  /* 0x7e8000001d00780b */ /* 0x041fe40003f84000 */
[----:B------:R-:W-:Y:S01]  /*03f0*/  FSETP.GEU.AND P5, PT, R29, 1.175494350822287508e-38, PT ;  /* 0x008000001d00780b */ /* 0x000fe20003fae000 */
[C---:B---3--:R-:W-:Y:S01]  /*0400*/  FADD R22, -R12.reuse, R8 ;  /* 0x000000080c167221 */ /* 0x048fe20000000100 */
[----:B----4-:R-:W-:Y:S01]  /*0410*/  FADD R16, -R12, R16 ;  /* 0x000000100c107221 */ /* 0x010fe20000000100 */
[----:B------:R-:W-:Y:S01]  /*0420*/  @P6 FMUL R23, R23, 0.25 ;  /* 0x3e80000017176820 */ /* 0x000fe20000400000 */
[----:B------:R-:W-:Y:S01]  /*0430*/  FADD R12, -R13, R9 ;  /* 0x000000090d0c7221 */ /* 0x000fe20000000100 */
[----:B------:R-:W-:Y:S01]  /*0440*/  @P2 FMUL R28, R28, 0.25 ;  /* 0x3e8000001c1c2820 */ /* 0x000fe20000400000 */
[----:B------:R-:W0:Y:S01]  /*0450*/  LDC.64 R8, c[0x0][0x230] ;  /* 0x00008c00ff087b82 */ /* 0x000e220000000a00 */
[----:B------:R-:W-:-:S04]  /*0460*/  @!P1 FMUL R23, R23, 16777216 ;  /* 0x4b80000017179820 */ /* 0x000fc80000400000 */
[----:B------:R-:W-:Y:S01]  /*0470*/  @P4 FMUL R29, R29, 0.25 ;  /* 0x3e8000001d1d4820 */ /* 0x000fe20000400000 */
[----:B------:R-:W-:-:S03]  /*0480*/  @!P3 FMUL R28, R28, 16777216 ;  /* 0x4b8000001c1cb820 */ /* 0x000fc60000400000 */
[----:B------:R-:W-:Y:S01]  /*0490*/  @!P5 FMUL R29, R29, 16777216 ;  /* 0x4b8000001d1dd820 */ /* 0x000fe20000400000 */
[----:B------:R-:W1:Y:S01]  /*04a0*/  MUFU.RCP R4, R4 ;  /* 0x0000000400047308 */ /* 0x000e620000001000 */
[----:B------:R-:W-:Y:S01]  /*04b0*/  FADD R17, -R13, R17 ;  /* 0x000000110d117221 */ /* 0x000fe20000000100 */
[C---:B------:R-:W-:Y:S01]  /*04c0*/  FADD R13, -R14.reuse, R10 ;  /* 0x0000000a0e0d7221 */ /* 0x040fe20000000100 */
[----:B------:R-:W-:Y:S01]  /*04d0*/  FADD R18, -R14, R18 ;  /* 0x000000120e127221 */ /* 0x000fe20000000100 */
[----:B------:R-:W-:-:S04]  /*04e0*/  FADD R14, -R15, R11 ;  /* 0x0000000b0f0e7221 */ /* 0x000fc80000000100 */
[----:B------:R-:W2:Y:S01]  /*04f0*/  MUFU.RCP R7, R28 ;  /* 0x0000001c00077308 */ /* 0x000ea20000001000 */
[C---:B------:R-:W-:Y:S02]  /*0500*/  FSEL R10, R6.reuse, 1, P2 ;  /* 0x3f800000060a7808 */ /* 0x040fe40001000000 */
[----:B------:R-:W-:-:S05]  /*0510*/  FSEL R11, R6, 1, P4 ;  /* 0x3f800000060b7808 */ /* 0x000fca0002000000 */
[----:B------:R3:W4:Y:S01]  /*0520*/  MUFU.RCP R24, R29 ;  /* 0x0000001d00187308 */ /* 0x0007220000001000 */
[----:B------:R-:W-:-:S07]  /*0530*/  FSEL R6, R6, 1, P6 ;  /* 0x3f80000006067808 */ /* 0x000fce0003000000 */
[----:B------:R-:W5:Y:S01]  /*0540*/  MUFU.RCP R23, R23 ;  /* 0x0000001700177308 */ /* 0x000f620000001000 */
[----:B------:R-:W-:Y:S01]  /*0550*/  @!P3 FMUL R10, R10, 16777216 ;  /* 0x4b8000000a0ab820 */ /* 0x000fe20000400000 */
[----:B------:R-:W-:Y:S01]  /*0560*/  @!P5 FMUL R11, R11, 16777216 ;  /* 0x4b8000000b0bd820 */ /* 0x000fe20000400000 */
[----:B------:R-:W-:Y:S01]  /*0570*/  @!P1 FMUL R6, R6, 16777216 ;  /* 0x4b80000006069820 */ /* 0x000fe20000400000 */
[----:B------:R-:W-:Y:S01]  /*0580*/  FADD R19, -R15, R19 ;  /* 0x000000130f137221 */ /* 0x000fe20000000100 */
[----:B---3--:R-:W-:-:S04]  /*0590*/  IMAD.WIDE R28, R21, 0x4, R26 ;  /* 0x00000004151c7825 */ /* 0x008fc800078e021a */
[----:B-1----:R-:W-:Y:S01]  /*05a0*/  FMUL R15, R4, R5 ;  /* 0x00000005040f7220 */ /* 0x002fe20000400000 */
[----:B--2---:R-:W-:Y:S01]  /*05b0*/  FMUL R25, R7, R10 ;  /* 0x0000000a07197220 */ /* 0x004fe20000400000 */
[----:B----4-:R-:W-:Y:S01]  /*05c0*/  FMUL R24, R24, R11 ;  /* 0x0000000b18187220 */ /* 0x010fe20000400000 */
[----:B0-----:R-:W-:Y:S01]  /*05d0*/  IMAD.WIDE R26, R21, 0x4, R8 ;  /* 0x00000004151a7825 */ /* 0x001fe200078e0208 */
[----:B------:R-:W-:Y:S02]  /*05e0*/  CS2R R4, SRZ ;  /* 0x0000000000047805 */ /* 0x000fe4000001ff00 */
[----:B------:R-:W-:Y:S02]  /*05f0*/  CS2R R8, SRZ ;  /* 0x0000000000087805 */ /* 0x000fe4000001ff00 */
[----:B------:R-:W-:Y:S01]  /*0600*/  CS2R R10, SRZ ;  /* 0x00000000000a7805 */ /* 0x000fe2000001ff00 */
[----:B-----5:R-:W-:Y:S01]  /*0610*/  FMUL R23, R23, R6 ;  /* 0x0000000617177220 */ /* 0x020fe20000400000 */
[----:B------:R-:W-:-:S04]  /*0620*/  CS2R R6, SRZ ;  /* 0x0000000000067805 */ /* 0x000fc8000001ff00 */
[----:B------:R0:W2:Y:S04]  /*0630*/  @!P0 LDG.E.EL.128 R8, desc[UR6][R26.64] ;  /* 0x000000061a088981 */ /* 0x0000a8000c2e1d00 */
[----:B------:R1:W2:Y:S01]  /*0640*/  @!P0 LDG.E.EL.128 R4, desc[UR6][R28.64] ;  /* 0x000000061c048981 */ /* 0x0002a2000c2e1d00 */
[----:B------:R-:W3:Y:S01]  /*0650*/  S2UR UR5, SR_CgaCtaId ;  /* 0x00000000000579c3 */ /* 0x000ee20000008800 */
[C---:B------:R-:W-:Y:S01]  /*0660*/  FMUL R17, R25.reuse, R17 ;  /* 0x0000001119117220 */ /* 0x040fe20000400000 */
[----:B------:R-:W-:Y:S01]  /*0670*/  FMUL R12, R25, R12 ;  /* 0x0000000c190c7220 */ /* 0x000fe20000400000 */
[----:B------:R-:W-:Y:S01]  /*0680*/  IMAD.SHL.U32 R25, R0, 0x40, RZ ;  /* 0x0000004000197824 */ /* 0x000fe200078e00ff */
[----:B------:R-:W-:Y:S01]  /*0690*/  UMOV UR4, 0x400 ;  /* 0x0000040000047882 */ /* 0x000fe20000000000 */
[----:B0-----:R-:W-:Y:S01]  /*06a0*/  FMUL R27, R15, R22 ;  /* 0x000000160f1b7220 */ /* 0x001fe20000400000 */
[----:B-1----:R-:W-:Y:S01]  /*06b0*/  SHF.R.U32.HI R28, RZ, 0x4, R0 ;  /* 0x00000004ff1c7819 */ /* 0x002fe20000011600 */
[----:B------:R-:W-:Y:S01]  /*06c0*/  FMUL R29, R24, R13 ;  /* 0x0000000d181d7220 */ /* 0x000fe20000400000 */
[----:B------:R-:W-:-:S02]  /*06d0*/  LOP3.LUT R25, R25, 0x3c0, RZ, 0xc0, !PT ;  /* 0x000003c019197812 */ /* 0x000fc400078ec0ff */
[----:B------:R-:W-:Y:S01]  /*06e0*/  SGXT.U32 R28, R28, 0x3 ;  /* 0x000000031c1c781a */ /* 0x000fe20000000000 */
[C---:B------:R-:W-:Y:S01]  /*06f0*/  FMUL R14, R23.reuse, R14 ;  /* 0x0000000e170e7220 */ /* 0x040fe20000400000 */
[----:B------:R-:W-:Y:S01]  /*0700*/  FMUL R19, R23, R19 ;  /* 0x0000001317137220 */ /* 0x000fe20000400000 */
[----:B------:R-:W-:Y:S01]  /*0710*/  FMUL R21, R15, R16 ;  /* 0x000000100f157220 */ /* 0x000fe20000400000 */
[C---:B------:R-:W-:Y:S01]  /*0720*/  LOP3.LUT R23, R25.reuse, R28, RZ, 0xfc, !PT ;  /* 0x0000001c19177212 */ /* 0x040fe200078efcff */
[----:B---3--:R-:W-:Y:S01]  /*0730*/  UPRMT UR4, UR5, 0x654, UR4 ;  /* 0x0000065405047896 */ /* 0x008fe20008000004 */
[C---:B------:R-:W-:Y:S02]  /*0740*/  LOP3.LUT R15, R25.reuse, 0x10, RZ, 0xfc, !PT ;  /* 0x00000010190f7812 */ /* 0x040fe400078efcff */
[C---:B------:R-:W-:Y:S02]  /*0750*/  LOP3.LUT R26, R25.reuse, 0x20, RZ, 0xfc, !PT ;  /* 0x00000020191a7812 */ /* 0x040fe400078efcff */
[----:B------:R-:W-:-:S02]  /*0760*/  LOP3.LUT R28, R25, 0x30, RZ, 0xfc, !PT ;  /* 0x00000030191c7812 */ /* 0x000fc400078efcff */
[----:B------:R-:W-:Y:S01]  /*0770*/  LEA.HI R16, R25, UR4, RZ, 0x1e ;  /* 0x0000000419107c11 */ /* 0x000fe2000f8ff0ff */
[----:B------:R-:W-:Y:S01]  /*0780*/  FMUL R25, R24, R18 ;  /* 0x0000001218197220 */ /* 0x000fe20000400000 */
[----:B------:R-:W-:Y:S02]  /*0790*/  LEA.HI R22, R15, UR4, RZ, 0x1e ;  /* 0x000000040f167c11 */ /* 0x000fe4000f8ff0ff */
[----:B------:R-:W-:Y:S02]  /*07a0*/  LEA.HI R26, R26, UR4, RZ, 0x1e ;  /* 0x000000041a1a7c11 */ /* 0x000fe4000f8ff0ff */
[----:B------:R-:W-:Y:S01]  /*07b0*/  LEA.HI R28, R28, UR4, RZ, 0x1e ;  /* 0x000000041c1c7c11 */ /* 0x000fe2000f8ff0ff */
[C---:B------:R-:W-:Y:S02]  /*07c0*/  IMAD R16, R23.reuse, 0x4, R16 ;  /* 0x0000000417107824 */ /* 0x040fe400078e0210 */
[C---:B------:R-:W-:Y:S02]  /*07d0*/  IMAD R15, R23.reuse, 0x4, R22 ;  /* 0x00000004170f7824 */ /* 0x040fe400078e0216 */
[----:B------:R-:W-:-:S02]  /*07e0*/  IMAD R22, R23, 0x4, R26 ;  /* 0x0000000417167824 */ /* 0x000fc400078e021a */
[----:B------:R-:W-:Y:S02]  /*07f0*/  IMAD R23, R23, 0x4, R28 ;  /* 0x0000000417177824 */ /* 0x000fe400078e021c */
[----:B--2---:R-:W-:Y:S01]  /*0800*/  FFMA R13, R27, R4, R8 ;  /* 0x000000041b0d7223 */ /* 0x004fe20000000008 */
[----:B------:R-:W-:Y:S01]  /*0810*/  FFMA R12, R12, R5, R9 ;  /* 0x000000050c0c7223 */ /* 0x000fe20000000009 */
[----:B------:R-:W-:Y:S01]  /*0820*/  FFMA R29, R29, R6, R10 ;  /* 0x000000061d1d7223 */ /* 0x000fe2000000000a */
[----:B------:R-:W-:Y:S01]  /*0830*/  FFMA R14, R14, R7, R11 ;  /* 0x000000070e0e7223 */ /* 0x000fe2000000000b */
[----:B------:R-:W-:Y:S01]  /*0840*/  FFMA R21, R21, R4, R8 ;  /* 0x0000000415157223 */ /* 0x000fe20000000008 */
[----:B------:R-:W-:Y:S01]  /*0850*/  FSETP.GEU.AND P3, PT, R13, RZ, PT ;  /* 0x000000ff0d00720b */ /* 0x000fe20003f6e000 */
[----:B------:R-:W-:Y:S01]  /*0860*/  FFMA R17, R17, R5, R9 ;  /* 0x0000000511117223 */ /* 0x000fe20000000009 */
[----:B------:R-:W-:Y:S01]  /*0870*/  FSETP.GEU.AND P2, PT, R12, RZ, PT ;  /* 0x000000ff0c00720b */ /* 0x000fe20003f4e000 */
[----:B------:R-:W-:Y:S01]  /*0880*/  FFMA R25, R25, R6, R10 ;  /* 0x0000000619197223 */ /* 0x000fe2000000000a */
[----:B------:R-:W-:Y:S01]  /*0890*/  FSETP.GEU.AND P1, PT, R29, RZ, PT ;  /* 0x000000ff1d00720b */ /* 0x000fe20003f2e000 */
[----:B------:R-:W-:Y:S01]  /*08a0*/  FFMA R19, R19, R7, R11 ;  /* 0x0000000713137223 */ /* 0x000fe2000000000b */
[----:B------:R-:W-:Y:S01]  /*08b0*/  FSETP.GEU.AND P0, PT, R14, RZ, PT ;  /* 0x000000ff0e00720b */ /* 0x000fe20003f0e000 */
[----:B------:R-:W0:Y:S01]  /*08c0*/  LDC.64 R8, c[0x0][0x238] ;  /* 0x00008e00ff087b82 */ /* 0x000e220000000a00 */
[----:B------:R-:W-:-:S02]  /*08d0*/  FSEL R13, R13, RZ, P3 ;  /* 0x000000ff0d0d7208 */ /* 0x000fc40001800000 */
[----:B------:R-:W-:Y:S02]  /*08e0*/  FSEL R12, R12, RZ, P2 ;  /* 0x000000ff0c0c7208 */ /* 0x000fe40001000000 */
[----:B------:R-:W-:Y:S02]  /*08f0*/  FSETP.GEU.AND P3, PT, R21, RZ, PT ;  /* 0x000000ff1500720b */ /* 0x000fe40003f6e000 */
[----:B------:R-:W-:Y:S02]  /*0900*/  FSEL R29, R29, RZ, P1 ;  /* 0x000000ff1d1d7208 */ /* 0x000fe40000800000 */
[----:B------:R-:W-:Y:S02]  /*0910*/  FSETP.GEU.AND P2, PT, R17, RZ, PT ;  /* 0x000000ff1100720b */ /* 0x000fe40003f4e000 */
[----:B------:R-:W-:Y:S02]  /*0920*/  FSEL R14, R14, RZ, P0 ;  /* 0x000000ff0e0e7208 */ /* 0x000fe40000000000 */
[----:B------:R-:W-:-:S02]  /*0930*/  FSETP.GEU.AND P1, PT, R25, RZ, PT ;  /* 0x000000ff1900720b */ /* 0x000fc40003f2e000 */
[----:B------:R-:W-:Y:S01]  /*0940*/  FSETP.GEU.AND P0, PT, R19, RZ, PT ;  /* 0x000000ff1300720b */ /* 0x000fe20003f0e000 */
[----:B------:R-:W-:Y:S01]  /*0950*/  STS [R16], R13 ;  /* 0x0000000d10007388 */ /* 0x000fe20000000800 */
[----:B------:R-:W-:Y:S02]  /*0960*/  FSEL R21, R21, RZ, P3 ;  /* 0x000000ff15157208 */ /* 0x000fe40001800000 */
[----:B------:R-:W-:Y:S01]  /*0970*/  FSEL R18, R17, RZ, P2 ;  /* 0x000000ff11127208 */ /* 0x000fe20001000000 */
[----:B------:R1:W-:Y:S01]  /*0980*/  STS [R15+0x40], R12 ;  /* 0x0000400c0f007388 */ /* 0x0003e20000000800 */
[----:B------:R-:W-:-:S03]  /*0990*/  FSEL R25, R25, RZ, P1 ;  /* 0x000000ff19197208 */ /* 0x000fc60000800000 */
[----:B------:R-:W-:Y:S04]  /*09a0*/  STS [R22+0x80], R29 ;  /* 0x0000801d16007388 */ /* 0x000fe80000000800 */
[----:B------:R2:W-:Y:S01]  /*09b0*/  STS [R23+0xc0], R14 ;  /* 0x0000c00e17007388 */ /* 0x0005e20000000800 */
[----:B-1----:R-:W-:-:S03]  /*09c0*/  FSEL R12, R19, RZ, P0 ;  /* 0x000000ff130c7208 */ /* 0x002fc60000000000 */
[----:B------:R-:W-:Y:S04]  /*09d0*/  STS [R16+0x20], R21 ;  /* 0x0000201510007388 */ /* 0x000fe80000000800 */
[----:B------:R-:W-:Y:S04]  /*09e0*/  STS [R15+0x60], R18 ;  /* 0x000060120f007388 */ /* 0x000fe80000000800 */
[----:B------:R-:W-:Y:S04]  /*09f0*/  STS [R22+0xa0], R25 ;  /* 0x0000a01916007388 */ /* 0x000fe80000000800 */
[----:B------:R-:W-:Y:S01]  /*0a00*/  STS [R23+0xe0], R12 ;  /* 0x0000e00c17007388 */ /* 0x000fe20000000800 */
[----:B------:R-:W-:-:S02]  /*0a10*/  LOP3.LUT R4, R0, 0x7c, RZ, 0xc0, !PT ;  /* 0x0000007c00047812 */ /* 0x000fc400078ec0ff */
[----:B------:R-:W-:-:S03]  /*0a20*/  LOP3.LUT R10, R20, 0x1fc, RZ, 0xc0, !PT ;  /* 0x000001fc140a7812 */ /* 0x000fc600078ec0ff */
[----:B------:R-:W-:-:S04]  /*0a30*/  VIADD R5, R4, UR4 ;  /* 0x0000000404057c36 */ /* 0x000fc80008000000 */
[----:B--2---:R-:W-:Y:S01]  /*0a40*/  IMAD R14, R10, 0x4, R5 ;  /* 0x000000040a0e7824 */ /* 0x004fe200078e0205 */
[----:B------:R-:W-:Y:S01]  /*0a50*/  BAR.SYNC.DEFER_BLOCKING 0x0 ;  /* 0x0000000000007b1d */ /* 0x000fe20000010000 */
[----:B------:R-:W-:-:S04]  /*0a60*/  SHF.R.U32.HI R11, RZ, 0x2, R0 ;  /* 0x00000002ff0b7819 */ /* 0x000fc80000011600 */
[----:B------:R-:W-:Y:S01]  /*0a70*/  SGXT.U32 R11, R11, 0x5 ;  /* 0x000000050b0b781a */ /* 0x000fe20000000000 */
[----:B------:R-:W-:Y:S04]  /*0a80*/  LDS R4, [R14] ;  /* 0x000000000e047984 */ /* 0x000fe80000000800 */
[----:B------:R-:W-:Y:S04]  /*0a90*/  LDS R5, [R14+0x4] ;  /* 0x000004000e057984 */ /* 0x000fe80000000800 */
[----:B------:R-:W-:Y:S04]  /*0aa0*/  LDS R6, [R14+0x8] ;  /* 0x000008000e067984 */ /* 0x000fe80000000800 */
[----:B------:R-:W1:Y:S01]  /*0ab0*/  LDS R7, [R14+0xc] ;  /* 0x00000c000e077984 */ /* 0x000e620000000800 */
[----:B------:R-:W-:-:S02]  /*0ac0*/  LOP3.LUT R20, R3, 0xc, R20, 0xf8, !PT ;  /* 0x0000000c03147812 */ /* 0x000fc400078ef814 */
[----:B------:R-:W-:Y:S02]  /*0ad0*/  LOP3.LUT R11, R11, R2, RZ, 0xfc, !PT ;  /* 0x000000020b0b7212 */ /* 0x000fe400078efcff */
[----:B------:R-:W-:Y:S02]  /*0ae0*/  ISETP.GE.AND P0, PT, R20, 0x10, PT ;  /* 0x000000101400780c */ /* 0x000fe40003f06270 */
[C---:B------:R-:W-:Y:S02]  /*0af0*/  LOP3.LUT R13, R11.reuse, 0x20, RZ, 0xfc, !PT ;  /* 0x000000200b0d7812 */ /* 0x040fe400078efcff */
[----:B------:R-:W-:Y:S02]  /*0b00*/  LOP3.LUT R0, R10, 0x200, RZ, 0xfc, !PT ;  /* 0x000002000a007812 */ /* 0x000fe400078efcff */
[----:B------:R-:W-:Y:S02]  /*0b10*/  ISETP.LT.AND P1, PT, R11, 0x680, !P0 ;  /* 0x000006800b00780c */ /* 0x000fe40004721270 */
[----:B------:R-:W-:Y:S01]  /*0b20*/  ISETP.LT.AND P0, PT, R13, 0x680, !P0 ;  /* 0x000006800d00780c */ /* 0x000fe20004701270 */
[----:B------:R-:W-:Y:S01]  /*0b30*/  IMAD R3, R11, 0x10, R20 ;  /* 0x000000100b037824 */ /* 0x000fe200078e0214 */
[----:B------:R-:W-:-:S03]  /*0b40*/  SHF.R.U32.HI R0, RZ, 0x2, R0 ;  /* 0x00000002ff007819 */ /* 0x000fc60000011600 */
[----:B0-----:R-:W-:Y:S01]  /*0b50*/  IMAD.WIDE R2, R3, 0x4, R8 ;  /* 0x0000000403027825 */ /* 0x001fe200078e0208 */
[----:B------:R-:W-:-:S05]  /*0b60*/  LOP3.LUT R0, R0, 0xfc, RZ, 0xc0, !PT ;  /* 0x000000fc00007812 */ /* 0x000fca00078ec0ff */
[----:B------:R-:W-:-:S04]  /*0b70*/  VIADD R11, R0, UR4 ;  /* 0x00000004000b7c36 */ /* 0x000fc80008000000 */
[----:B------:R-:W-:Y:S01]  /*0b80*/  IMAD R11, R10, 0x4, R11 ;  /* 0x000000040a0b7824 */ /* 0x000fe200078e020b */
[----:B-1----:R0:W-:Y:S02]  /*0b90*/  @P1 STG.E.128 desc[UR6][R2.64], R4 ;  /* 0x0000000402001986 */ /* 0x0021e4000c101d06 */
[----:B0-----:R-:W-:Y:S05]  /*0ba0*/  @!P0 EXIT ;  /* 0x000000000000894d */ /* 0x001fea0003800000 */
[----:B0-----:R-:W-:Y:S01]  /*0bb0*/  LDS R4, [R11+0x800] ;  /* 0x000800000b047984 */ /* 0x001fe20000000800 */
[----:B------:R-:W-:-:S03]  /*0bc0*/  IMAD R13, R13, 0x10, R20 ;  /* 0x000000100d0d7824 */ /* 0x000fc600078e0214 */
[----:B------:R-:W-:Y:S01]  /*0bd0*/  LDS R5, [R11+0x804] ;  /* 0x000804000b057984 */ /* 0x000fe20000000800 */
[----:B------:R-:W-:-:S03]  /*0be0*/  IMAD.WIDE R8, R13, 0x4, R8 ;  /* 0x000000040d087825 */ /* 0x000fc600078e0208 */
[----:B------:R-:W-:Y:S04]  /*0bf0*/  LDS R6, [R11+0x808] ;  /* 0x000808000b067984 */ /* 0x000fe80000000800 */
[----:B------:R-:W0:Y:S04]  /*0c00*/  LDS R7, [R11+0x80c] ;  /* 0x00080c000b077984 */ /* 0x000e280000000800 */
[----:B0-----:R-:W-:Y:S01]  /*0c10*/  STG.E.128 desc[UR6][R8.64], R4 ;  /* 0x0000000408007986 */ /* 0x001fe2000c101d06 */
[----:B------:R-:W-:Y:S05]  /*0c20*/  EXIT ;  /* 0x000000000000794d */ /* 0x000fea0003800000 */
.L_x_0:
[----:B------:R-:W-:-:S00]  /*0c30*/  BRA `(.L_x_0) ;  /* 0xfffffffc00fc7947 */ /* 0x000fc0000383ffff */
[----:B------:R-:W-:-:S00]  /*0c40*/  NOP ;  /* 0x0000000000007918 */ /* 0x000fc00000000000 */
        /* <DEDUP_REMOVED lines=11> */
.L_x_1:


//--------------------- .nv.global.init           --------------------------
	.section	.nv.global.init,"aw",@progbits
.nv.global.init:
	.type		_$_str,@object
	.size		_$_str,(_$_str_$_2 - _$_str)
_$_str:
        /*0000*/ 	.byte	0x5f, 0x5f, 0x43, 0x55, 0x44, 0x41, 0x5f, 0x46, 0x54, 0x5a, 0x00
	.type		_$_str_$_2,@object
	.size		_$_str_$_2,(.L_1 - _$_str_$_2)
_$_str_$_2:
        /*000b*/ 	.byte	0x5f, 0x5f, 0x43, 0x55, 0x44, 0x41, 0x5f, 0x50, 0x52, 0x45, 0x43, 0x5f, 0x53, 0x51, 0x52, 0x54
        /*001b*/ 	.byte	0x00
.L_1:


//--------------------- .nv.shared.triton_poi_fused__native_batch_norm_legit_no_training_relu_45 --------------------------
	.section	.nv.shared.triton_poi_fused__native_batch_norm_legit_no_training_relu_45,"aw",@nobits
	.sectionflags	@""
	.align	16
	.zero		1024


//--------------------- .nv.constant0.triton_poi_fused__native_batch_norm_legit_no_training_relu_45 --------------------------
	.section	.nv.constant0.triton_poi_fused__native_batch_norm_legit_no_training_relu_45,"a",@progbits
	.sectionflags	@""
	.align	4
.nv.constant0.triton_poi_fused__native_batch_norm_legit_no_training_relu_45:
	.zero		584
